//
// Generated by NVIDIA NVVM Compiler
//
// Compiler Build ID: CL-36424714
// Cuda compilation tools, release 13.0, V13.0.88
// Based on NVVM 20.0.0
//

.version 9.0
.target sm_100
.address_size 64

	// .globl	_Z9tgkernel1PiiS_

.visible .entry _Z9tgkernel1PiiS_(
	.param .u64 .ptr .align 1 _Z9tgkernel1PiiS__param_0,
	.param .u32 _Z9tgkernel1PiiS__param_1,
	.param .u64 .ptr .align 1 _Z9tgkernel1PiiS__param_2
)
{
	.reg .pred 	%p<25>;
	.reg .b32 	%r<122>;
	.reg .b64 	%rd<45>;

	ld.param.u64 	%rd7, [_Z9tgkernel1PiiS__param_0];
	ld.param.u32 	%r46, [_Z9tgkernel1PiiS__param_1];
	ld.param.u64 	%rd6, [_Z9tgkernel1PiiS__param_2];
	cvta.to.global.u64 	%rd1, %rd7;
	setp.lt.s32 	%p1, %r46, 1;
	@%p1 bra 	$L__BB0_42;
	mov.u32 	%r48, %tid.x;
	mov.u32 	%r49, %ctaid.x;
	mov.u32 	%r50, %ntid.x;
	mad.lo.s32 	%r51, %r50, %r49, %r48;
	cvta.to.global.u64 	%rd8, %rd6;
	mul.lo.s32 	%r1, %r46, %r51;
	mul.wide.s32 	%rd9, %r51, 4;
	add.s64 	%rd2, %rd8, %rd9;
	and.b32  	%r2, %r46, 7;
	setp.lt.u32 	%p2, %r46, 8;
	mov.b32 	%r115, 0;
	mov.u32 	%r101, %r115;
	@%p2 bra 	$L__BB0_20;
	and.b32  	%r115, %r46, 2147483640;
	mov.b32 	%r99, 0;
	mov.u32 	%r101, %r99;
$L__BB0_3:
	.pragma "nounroll";
	add.s32 	%r53, %r99, %r1;
	mul.wide.s32 	%rd10, %r53, 4;
	add.s64 	%rd3, %rd1, %rd10;
	ld.global.u32 	%r54, [%rd3];
	setp.ne.s32 	%p3, %r54, 1;
	@%p3 bra 	$L__BB0_5;
	add.s32 	%r6, %r101, 1;
	add.s32 	%r55, %r101, %r1;
	mul.wide.s32 	%rd11, %r55, 4;
	add.s64 	%rd12, %rd1, %rd11;
	st.global.u32 	[%rd12], %r99;
	mov.u32 	%r101, %r6;
$L__BB0_5:
	st.global.u32 	[%rd2], %r101;
	ld.global.u32 	%r56, [%rd3+4];
	setp.ne.s32 	%p4, %r56, 1;
	@%p4 bra 	$L__BB0_7;
	add.s32 	%r57, %r99, 1;
	add.s32 	%r8, %r101, 1;
	add.s32 	%r58, %r101, %r1;
	mul.wide.s32 	%rd13, %r58, 4;
	add.s64 	%rd14, %rd1, %rd13;
	st.global.u32 	[%rd14], %r57;
	mov.u32 	%r101, %r8;
$L__BB0_7:
	st.global.u32 	[%rd2], %r101;
	ld.global.u32 	%r59, [%rd3+8];
	setp.ne.s32 	%p5, %r59, 1;
	@%p5 bra 	$L__BB0_9;
	add.s32 	%r60, %r99, 2;
	add.s32 	%r10, %r101, 1;
	add.s32 	%r61, %r101, %r1;
	mul.wide.s32 	%rd15, %r61, 4;
	add.s64 	%rd16, %rd1, %rd15;
	st.global.u32 	[%rd16], %r60;
	mov.u32 	%r101, %r10;
$L__BB0_9:
	st.global.u32 	[%rd2], %r101;
	ld.global.u32 	%r62, [%rd3+12];
	setp.ne.s32 	%p6, %r62, 1;
	@%p6 bra 	$L__BB0_11;
	add.s32 	%r63, %r99, 3;
	add.s32 	%r12, %r101, 1;
	add.s32 	%r64, %r101, %r1;
	mul.wide.s32 	%rd17, %r64, 4;
	add.s64 	%rd18, %rd1, %rd17;
	st.global.u32 	[%rd18], %r63;
	mov.u32 	%r101, %r12;
$L__BB0_11:
	st.global.u32 	[%rd2], %r101;
	ld.global.u32 	%r65, [%rd3+16];
	setp.ne.s32 	%p7, %r65, 1;
	@%p7 bra 	$L__BB0_13;
	add.s32 	%r66, %r99, 4;
	add.s32 	%r14, %r101, 1;
	add.s32 	%r67, %r101, %r1;
	mul.wide.s32 	%rd19, %r67, 4;
	add.s64 	%rd20, %rd1, %rd19;
	st.global.u32 	[%rd20], %r66;
	mov.u32 	%r101, %r14;
$L__BB0_13:
	st.global.u32 	[%rd2], %r101;
	ld.global.u32 	%r68, [%rd3+20];
	setp.ne.s32 	%p8, %r68, 1;
	@%p8 bra 	$L__BB0_15;
	add.s32 	%r69, %r99, 5;
	add.s32 	%r16, %r101, 1;
	add.s32 	%r70, %r101, %r1;
	mul.wide.s32 	%rd21, %r70, 4;
	add.s64 	%rd22, %rd1, %rd21;
	st.global.u32 	[%rd22], %r69;
	mov.u32 	%r101, %r16;
$L__BB0_15:
	st.global.u32 	[%rd2], %r101;
	ld.global.u32 	%r71, [%rd3+24];
	setp.ne.s32 	%p9, %r71, 1;
	@%p9 bra 	$L__BB0_17;
	add.s32 	%r72, %r99, 6;
	add.s32 	%r18, %r101, 1;
	add.s32 	%r73, %r101, %r1;
	mul.wide.s32 	%rd23, %r73, 4;
	add.s64 	%rd24, %rd1, %rd23;
	st.global.u32 	[%rd24], %r72;
	mov.u32 	%r101, %r18;
$L__BB0_17:
	st.global.u32 	[%rd2], %r101;
	ld.global.u32 	%r74, [%rd3+28];
	setp.ne.s32 	%p10, %r74, 1;
	@%p10 bra 	$L__BB0_19;
	add.s32 	%r75, %r99, 7;
	add.s32 	%r20, %r101, 1;
	add.s32 	%r76, %r101, %r1;
	mul.wide.s32 	%rd25, %r76, 4;
	add.s64 	%rd26, %rd1, %rd25;
	st.global.u32 	[%rd26], %r75;
	mov.u32 	%r101, %r20;
$L__BB0_19:
	st.global.u32 	[%rd2], %r101;
	add.s32 	%r99, %r99, 8;
	setp.ne.s32 	%p11, %r99, %r115;
	@%p11 bra 	$L__BB0_3;
$L__BB0_20:
	setp.eq.s32 	%p12, %r2, 0;
	@%p12 bra 	$L__BB0_42;
	and.b32  	%r25, %r46, 3;
	setp.lt.u32 	%p13, %r2, 4;
	@%p13 bra 	$L__BB0_31;
	add.s32 	%r77, %r115, %r1;
	mul.wide.s32 	%rd27, %r77, 4;
	add.s64 	%rd4, %rd1, %rd27;
	ld.global.u32 	%r78, [%rd4];
	setp.ne.s32 	%p14, %r78, 1;
	@%p14 bra 	$L__BB0_24;
	add.s32 	%r26, %r101, 1;
	add.s32 	%r79, %r101, %r1;
	mul.wide.s32 	%rd28, %r79, 4;
	add.s64 	%rd29, %rd1, %rd28;
	st.global.u32 	[%rd29], %r115;
	mov.u32 	%r101, %r26;
$L__BB0_24:
	st.global.u32 	[%rd2], %r101;
	ld.global.u32 	%r80, [%rd4+4];
	setp.ne.s32 	%p15, %r80, 1;
	@%p15 bra 	$L__BB0_26;
	add.s32 	%r81, %r115, 1;
	add.s32 	%r28, %r101, 1;
	add.s32 	%r82, %r101, %r1;
	mul.wide.s32 	%rd30, %r82, 4;
	add.s64 	%rd31, %rd1, %rd30;
	st.global.u32 	[%rd31], %r81;
	mov.u32 	%r101, %r28;
$L__BB0_26:
	st.global.u32 	[%rd2], %r101;
	ld.global.u32 	%r83, [%rd4+8];
	setp.ne.s32 	%p16, %r83, 1;
	@%p16 bra 	$L__BB0_28;
	add.s32 	%r84, %r115, 2;
	add.s32 	%r30, %r101, 1;
	add.s32 	%r85, %r101, %r1;
	mul.wide.s32 	%rd32, %r85, 4;
	add.s64 	%rd33, %rd1, %rd32;
	st.global.u32 	[%rd33], %r84;
	mov.u32 	%r101, %r30;
$L__BB0_28:
	st.global.u32 	[%rd2], %r101;
	ld.global.u32 	%r86, [%rd4+12];
	setp.ne.s32 	%p17, %r86, 1;
	@%p17 bra 	$L__BB0_30;
	add.s32 	%r87, %r115, 3;
	add.s32 	%r32, %r101, 1;
	add.s32 	%r88, %r101, %r1;
	mul.wide.s32 	%rd34, %r88, 4;
	add.s64 	%rd35, %rd1, %rd34;
	st.global.u32 	[%rd35], %r87;
	mov.u32 	%r101, %r32;
$L__BB0_30:
	st.global.u32 	[%rd2], %r101;
	add.s32 	%r115, %r115, 4;
$L__BB0_31:
	setp.eq.s32 	%p18, %r25, 0;
	@%p18 bra 	$L__BB0_42;
	setp.eq.s32 	%p19, %r25, 1;
	@%p19 bra 	$L__BB0_38;
	add.s32 	%r89, %r115, %r1;
	mul.wide.s32 	%rd36, %r89, 4;
	add.s64 	%rd5, %rd1, %rd36;
	ld.global.u32 	%r90, [%rd5];
	setp.ne.s32 	%p20, %r90, 1;
	@%p20 bra 	$L__BB0_35;
	add.s32 	%r37, %r101, 1;
	add.s32 	%r91, %r101, %r1;
	mul.wide.s32 	%rd37, %r91, 4;
	add.s64 	%rd38, %rd1, %rd37;
	st.global.u32 	[%rd38], %r115;
	mov.u32 	%r101, %r37;
$L__BB0_35:
	st.global.u32 	[%rd2], %r101;
	ld.global.u32 	%r92, [%rd5+4];
	setp.ne.s32 	%p21, %r92, 1;
	@%p21 bra 	$L__BB0_37;
	add.s32 	%r93, %r115, 1;
	add.s32 	%r39, %r101, 1;
	add.s32 	%r94, %r101, %r1;
	mul.wide.s32 	%rd39, %r94, 4;
	add.s64 	%rd40, %rd1, %rd39;
	st.global.u32 	[%rd40], %r93;
	mov.u32 	%r101, %r39;
$L__BB0_37:
	st.global.u32 	[%rd2], %r101;
	add.s32 	%r115, %r115, 2;
$L__BB0_38:
	and.b32  	%r95, %r46, 1;
	setp.eq.b32 	%p22, %r95, 1;
	not.pred 	%p23, %p22;
	@%p23 bra 	$L__BB0_42;
	add.s32 	%r96, %r115, %r1;
	mul.wide.s32 	%rd41, %r96, 4;
	add.s64 	%rd42, %rd1, %rd41;
	ld.global.u32 	%r97, [%rd42];
	setp.ne.s32 	%p24, %r97, 1;
	@%p24 bra 	$L__BB0_41;
	add.s32 	%r44, %r101, 1;
	add.s32 	%r98, %r101, %r1;
	mul.wide.s32 	%rd43, %r98, 4;
	add.s64 	%rd44, %rd1, %rd43;
	st.global.u32 	[%rd44], %r115;
	mov.u32 	%r101, %r44;
$L__BB0_41:
	st.global.u32 	[%rd2], %r101;
$L__BB0_42:
	ret;

}
	// .globl	_Z9tgkernel2PiiS_S_S_
.visible .entry _Z9tgkernel2PiiS_S_S_(
	.param .u64 .ptr .align 1 _Z9tgkernel2PiiS_S_S__param_0,
	.param .u32 _Z9tgkernel2PiiS_S_S__param_1,
	.param .u64 .ptr .align 1 _Z9tgkernel2PiiS_S_S__param_2,
	.param .u64 .ptr .align 1 _Z9tgkernel2PiiS_S_S__param_3,
	.param .u64 .ptr .align 1 _Z9tgkernel2PiiS_S_S__param_4
)
{
	.reg .pred 	%p<6>;
	.reg .b32 	%r<43>;
	.reg .b64 	%rd<23>;

	ld.param.u64 	%rd7, [_Z9tgkernel2PiiS_S_S__param_0];
	ld.param.u32 	%r24, [_Z9tgkernel2PiiS_S_S__param_1];
	ld.param.u64 	%rd8, [_Z9tgkernel2PiiS_S_S__param_2];
	ld.param.u64 	%rd9, [_Z9tgkernel2PiiS_S_S__param_3];
	ld.param.u64 	%rd10, [_Z9tgkernel2PiiS_S_S__param_4];
	cvta.to.global.u64 	%rd1, %rd7;
	cvta.to.global.u64 	%rd2, %rd10;
	cvta.to.global.u64 	%rd11, %rd8;
	cvta.to.global.u64 	%rd12, %rd9;
	mov.u32 	%r25, %ntid.x;
	mov.u32 	%r26, %ctaid.x;
	mov.u32 	%r27, %tid.x;
	mad.lo.s32 	%r1, %r25, %r26, %r27;
	mul.wide.s32 	%rd13, %r1, 4;
	add.s64 	%rd3, %rd12, %rd13;
	add.s64 	%rd14, %rd11, %rd13;
	ld.global.u32 	%r2, [%rd14];
	setp.lt.s32 	%p1, %r2, 1;
	@%p1 bra 	$L__BB1_7;
	ld.global.u32 	%r29, [%rd3];
	shl.b32 	%r3, %r29, 1;
	mul.lo.s32 	%r4, %r24, %r1;
	and.b32  	%r5, %r2, 3;
	setp.lt.u32 	%p2, %r2, 4;
	mov.b32 	%r39, 0;
	@%p2 bra 	$L__BB1_4;
	and.b32  	%r39, %r2, 2147483644;
	neg.s32 	%r38, %r39;
	add.s64 	%rd4, %rd2, 16;
	add.s64 	%rd5, %rd1, 8;
	mov.u32 	%r36, %r4;
	mov.u32 	%r37, %r3;
$L__BB1_3:
	mul.wide.s32 	%rd15, %r37, 4;
	add.s64 	%rd16, %rd4, %rd15;
	mul.wide.s32 	%rd17, %r36, 4;
	add.s64 	%rd18, %rd5, %rd17;
	st.global.u32 	[%rd16+-16], %r1;
	ld.global.u32 	%r30, [%rd18+-8];
	st.global.u32 	[%rd16+-12], %r30;
	st.global.u32 	[%rd16+-8], %r1;
	ld.global.u32 	%r31, [%rd18+-4];
	st.global.u32 	[%rd16+-4], %r31;
	st.global.u32 	[%rd16], %r1;
	ld.global.u32 	%r32, [%rd18];
	st.global.u32 	[%rd16+4], %r32;
	st.global.u32 	[%rd16+8], %r1;
	ld.global.u32 	%r33, [%rd18+4];
	st.global.u32 	[%rd16+12], %r33;
	add.s32 	%r38, %r38, 4;
	add.s32 	%r37, %r37, 8;
	add.s32 	%r36, %r36, 4;
	setp.ne.s32 	%p3, %r38, 0;
	@%p3 bra 	$L__BB1_3;
$L__BB1_4:
	setp.eq.s32 	%p4, %r5, 0;
	@%p4 bra 	$L__BB1_7;
	add.s32 	%r42, %r39, %r4;
	add.s64 	%rd6, %rd2, 4;
	shl.b32 	%r34, %r39, 1;
	add.s32 	%r41, %r34, %r3;
	neg.s32 	%r40, %r5;
$L__BB1_6:
	.pragma "nounroll";
	mul.wide.s32 	%rd19, %r42, 4;
	add.s64 	%rd20, %rd1, %rd19;
	mul.wide.s32 	%rd21, %r41, 4;
	add.s64 	%rd22, %rd6, %rd21;
	st.global.u32 	[%rd22+-4], %r1;
	ld.global.u32 	%r35, [%rd20];
	st.global.u32 	[%rd22], %r35;
	add.s32 	%r42, %r42, 1;
	add.s32 	%r41, %r41, 2;
	add.s32 	%r40, %r40, 1;
	setp.ne.s32 	%p5, %r40, 0;
	@%p5 bra 	$L__BB1_6;
$L__BB1_7:
	ret;

}


// ===== COMPILED SASS (sm_100) =====

	.target	sm_100

	.elftype	@"ET_EXEC"


//--------------------- .note.nv.tkinfo           --------------------------
	.section	.note.nv.tkinfo,"",@"SHT_NOTE"
	.sectionflags	@"SHF_NOTE_NV_TKINFO"
	.tkinfo
        /*0018*/ 	.word	0x00000002
        /*0030*/ 	.string	""
        /*0030*/ 	.string	"ptxas"
        /*0030*/ 	.string	"Cuda compilation tools, release 13.0, V13.0.88"
        /*0030*/ 	.string	"Build cuda_13.0.r13.0/compiler.36424714_0"
        /*0030*/ 	.string	"-arch sm_100 -m 64 "



//--------------------- .note.nv.cuinfo           --------------------------
	.section	.note.nv.cuinfo,"",@"SHT_NOTE"
	.sectionflags	@"SHF_NOTE_NV_CUINFO"
        /*0018*/ 	.short	0x0002
        /*001a*/ 	.short	0x0064
        /*001c*/ 	.short	0x0082
	.zero		2


//--------------------- .nv.info                  --------------------------
	.section	.nv.info,"",@"SHT_CUDA_INFO"
	.align	4


	//----- nvinfo : EIATTR_REGCOUNT
	.align		4
        /*0000*/ 	.byte	0x04, 0x2f
        /*0002*/ 	.short	(.L_1 - .L_0)
	.align		4
.L_0:
        /*0004*/ 	.word	index@(_Z9tgkernel1PiiS_)
        /*0008*/ 	.word	0x00000018


	//----- nvinfo : EIATTR_FRAME_SIZE
	.align		4
.L_1:
        /*000c*/ 	.byte	0x04, 0x11
        /*000e*/ 	.short	(.L_3 - .L_2)
	.align		4
.L_2:
        /*0010*/ 	.word	index@(_Z9tgkernel1PiiS_)
        /*0014*/ 	.word	0x00000000


	//----- nvinfo : EIATTR_REGCOUNT
	.align		4
.L_3:
        /*0018*/ 	.byte	0x04, 0x2f
        /*001a*/ 	.short	(.L_5 - .L_4)
	.align		4
.L_4:
        /*001c*/ 	.word	index@(_Z9tgkernel2PiiS_S_S_)
        /*0020*/ 	.word	0x00000020


	//----- nvinfo : EIATTR_FRAME_SIZE
	.align		4
.L_5:
        /*0024*/ 	.byte	0x04, 0x11
        /*0026*/ 	.short	(.L_7 - .L_6)
	.align		4
.L_6:
        /*0028*/ 	.word	index@(_Z9tgkernel2PiiS_S_S_)
        /*002c*/ 	.word	0x00000000


	//----- nvinfo : EIATTR_MIN_STACK_SIZE
	.align		4
.L_7:
        /*0030*/ 	.byte	0x04, 0x12
        /*0032*/ 	.short	(.L_9 - .L_8)
	.align		4
.L_8:
        /*0034*/ 	.word	index@(_Z9tgkernel2PiiS_S_S_)
        /*0038*/ 	.word	0x00000000


	//----- nvinfo : EIATTR_MIN_STACK_SIZE
	.align		4
.L_9:
        /*003c*/ 	.byte	0x04, 0x12
        /*003e*/ 	.short	(.L_11 - .L_10)
	.align		4
.L_10:
        /*0040*/ 	.word	index@(_Z9tgkernel1PiiS_)
        /*0044*/ 	.word	0x00000000
.L_11:


//--------------------- .nv.compat                --------------------------
	.section	.nv.compat,"",@"SHT_CUDA_COMPAT_INFO"
	.align	4
        /*0000*/ 	.byte	0x02, 0x09, 0x00, 0x00, 0x02, 0x02, 0x01, 0x00, 0x02, 0x05, 0x05, 0x00, 0x03, 0x07, 0x01, 0x01
        /*0010*/ 	.byte	0x02, 0x03, 0x00, 0x00, 0x02, 0x06, 0x01, 0x00, 0x04, 0x0b, 0x08, 0x00, 0x09, 0x00, 0x00, 0x00
        /*0020*/ 	.byte	0x00, 0x00, 0x00, 0x00


//--------------------- .nv.info._Z9tgkernel2PiiS_S_S_ --------------------------
	.section	.nv.info._Z9tgkernel2PiiS_S_S_,"",@"SHT_CUDA_INFO"
	.sectionflags	@""
	.align	4


	//----- nvinfo : EIATTR_CUDA_API_VERSION
	.align		4
        /*0000*/ 	.byte	0x04, 0x37
        /*0002*/ 	.short	(.L_13 - .L_12)
.L_12:
        /*0004*/ 	.word	0x00000082


	//----- nvinfo : EIATTR_KPARAM_INFO
	.align		4
.L_13:
        /*0008*/ 	.byte	0x04, 0x17
        /*000a*/ 	.short	(.L_15 - .L_14)
.L_14:
        /*000c*/ 	.word	0x00000000
        /*0010*/ 	.short	0x0004
        /*0012*/ 	.short	0x0020
        /*0014*/ 	.byte	0x00, 0xf5, 0x21, 0x00


	//----- nvinfo : EIATTR_KPARAM_INFO
	.align		4
.L_15:
        /*0018*/ 	.byte	0x04, 0x17
        /*001a*/ 	.short	(.L_17 - .L_16)
.L_16:
        /*001c*/ 	.word	0x00000000
        /*0020*/ 	.short	0x0003
        /*0022*/ 	.short	0x0018
        /*0024*/ 	.byte	0x00, 0xf5, 0x21, 0x00


	//----- nvinfo : EIATTR_KPARAM_INFO
	.align		4
.L_17:
        /*0028*/ 	.byte	0x04, 0x17
        /*002a*/ 	.short	(.L_19 - .L_18)
.L_18:
        /*002c*/ 	.word	0x00000000
        /*0030*/ 	.short	0x0002
        /*0032*/ 	.short	0x0010
        /*0034*/ 	.byte	0x00, 0xf5, 0x21, 0x00


	//----- nvinfo : EIATTR_KPARAM_INFO
	.align		4
.L_19:
        /*0038*/ 	.byte	0x04, 0x17
        /*003a*/ 	.short	(.L_21 - .L_20)
.L_20:
        /*003c*/ 	.word	0x00000000
        /*0040*/ 	.short	0x0001
        /*0042*/ 	.short	0x0008
        /*0044*/ 	.byte	0x00, 0xf0, 0x11, 0x00


	//----- nvinfo : EIATTR_KPARAM_INFO
	.align		4
.L_21:
        /*0048*/ 	.byte	0x04, 0x17
        /*004a*/ 	.short	(.L_23 - .L_22)
.L_22:
        /*004c*/ 	.word	0x00000000
        /*0050*/ 	.short	0x0000
        /*0052*/ 	.short	0x0000
        /*0054*/ 	.byte	0x00, 0xf5, 0x21, 0x00


	//----- nvinfo : EIATTR_SPARSE_MMA_MASK
	.align		4
.L_23:
        /*0058*/ 	.byte	0x03, 0x50
        /*005a*/ 	.short	0x0000


	//----- nvinfo : EIATTR_MAXREG_COUNT
	.align		4
        /*005c*/ 	.byte	0x03, 0x1b
        /*005e*/ 	.short	0x00ff


	//----- nvinfo : EIATTR_MERCURY_ISA_VERSION
	.align		4
        /*0060*/ 	.byte	0x03, 0x5f
        /*0062*/ 	.short	0x0101


	//----- nvinfo : EIATTR_VRC_CTA_INIT_COUNT
	.align		4
        /*0064*/ 	.byte	0x02, 0x4a
	.zero		1
	.zero		1


	//----- nvinfo : EIATTR_EXIT_INSTR_OFFSETS
	.align		4
        /*0068*/ 	.byte	0x04, 0x1c
        /*006a*/ 	.short	(.L_25 - .L_24)


	//   ....[0]....
.L_24:
        /*006c*/ 	.word	0x000000b0


	//   ....[1]....
        /*0070*/ 	.word	0x00000390


	//   ....[2]....
        /*0074*/ 	.word	0x000004a0


	//----- nvinfo : EIATTR_CRS_STACK_SIZE
	.align		4
.L_25:
        /*0078*/ 	.byte	0x04, 0x1e
        /*007a*/ 	.short	(.L_27 - .L_26)
.L_26:
        /*007c*/ 	.word	0x00000000


	//----- nvinfo : EIATTR_CBANK_PARAM_SIZE
	.align		4
.L_27:
        /*0080*/ 	.byte	0x03, 0x19
        /*0082*/ 	.short	0x0028


	//----- nvinfo : EIATTR_PARAM_CBANK
	.align		4
        /*0084*/ 	.byte	0x04, 0x0a
        /*0086*/ 	.short	(.L_29 - .L_28)
	.align		4
.L_28:
        /*0088*/ 	.word	index@(.nv.constant0._Z9tgkernel2PiiS_S_S_)
        /*008c*/ 	.short	0x0380
        /*008e*/ 	.short	0x0028


	//----- nvinfo : EIATTR_SW_WAR
	.align		4
.L_29:
        /*0090*/ 	.byte	0x04, 0x36
        /*0092*/ 	.short	(.L_31 - .L_30)
.L_30:
        /*0094*/ 	.word	0x00000008
.L_31:


//--------------------- .nv.info._Z9tgkernel1PiiS_ --------------------------
	.section	.nv.info._Z9tgkernel1PiiS_,"",@"SHT_CUDA_INFO"
	.sectionflags	@""
	.align	4


	//----- nvinfo : EIATTR_CUDA_API_VERSION
	.align		4
        /*0000*/ 	.byte	0x04, 0x37
        /*0002*/ 	.short	(.L_33 - .L_32)
.L_32:
        /*0004*/ 	.word	0x00000082


	//----- nvinfo : EIATTR_KPARAM_INFO
	.align		4
.L_33:
        /*0008*/ 	.byte	0x04, 0x17
        /*000a*/ 	.short	(.L_35 - .L_34)
.L_34:
        /*000c*/ 	.word	0x00000000
        /*0010*/ 	.short	0x0002
        /*0012*/ 	.short	0x0010
        /*0014*/ 	.byte	0x00, 0xf5, 0x21, 0x00


	//----- nvinfo : EIATTR_KPARAM_INFO
	.align		4
.L_35:
        /*0018*/ 	.byte	0x04, 0x17
        /*001a*/ 	.short	(.L_37 - .L_36)
.L_36:
        /*001c*/ 	.word	0x00000000
        /*0020*/ 	.short	0x0001
        /*0022*/ 	.short	0x0008
        /*0024*/ 	.byte	0x00, 0xf0, 0x11, 0x00


	//----- nvinfo : EIATTR_KPARAM_INFO
	.align		4
.L_37:
        /*0028*/ 	.byte	0x04, 0x17
        /*002a*/ 	.short	(.L_39 - .L_38)
.L_38:
        /*002c*/ 	.word	0x00000000
        /*0030*/ 	.short	0x0000
        /*0032*/ 	.short	0x0000
        /*0034*/ 	.byte	0x00, 0xf5, 0x21, 0x00


	//----- nvinfo : EIATTR_SPARSE_MMA_MASK
	.align		4
.L_39:
        /*0038*/ 	.byte	0x03, 0x50
        /*003a*/ 	.short	0x0000


	//----- nvinfo : EIATTR_MAXREG_COUNT
	.align		4
        /*003c*/ 	.byte	0x03, 0x1b
        /*003e*/ 	.short	0x00ff


	//----- nvinfo : EIATTR_MERCURY_ISA_VERSION
	.align		4
        /*0040*/ 	.byte	0x03, 0x5f
        /*0042*/ 	.short	0x0101


	//----- nvinfo : EIATTR_VRC_CTA_INIT_COUNT
	.align		4
        /*0044*/ 	.byte	0x02, 0x4a
	.zero		1
	.zero		1


	//----- nvinfo : EIATTR_EXIT_INSTR_OFFSETS
	.align		4
        /*0048*/ 	.byte	0x04, 0x1c
        /*004a*/ 	.short	(.L_41 - .L_40)


	//   ....[0]....
.L_40:
        /*004c*/ 	.word	0x00000040


	//   ....[1]....
        /*0050*/ 	.word	0x00000630


	//   ....[2]....
        /*0054*/ 	.word	0x000008f0


	//   ....[3]....
        /*0058*/ 	.word	0x00000a90


	//   ....[4]....
        /*005c*/ 	.word	0x00000b50


	//----- nvinfo : EIATTR_CBANK_PARAM_SIZE
	.align		4
.L_41:
        /*0060*/ 	.byte	0x03, 0x19
        /*0062*/ 	.short	0x0018


	//----- nvinfo : EIATTR_PARAM_CBANK
	.align		4
        /*0064*/ 	.byte	0x04, 0x0a
        /*0066*/ 	.short	(.L_43 - .L_42)
	.align		4
.L_42:
        /*0068*/ 	.word	index@(.nv.constant0._Z9tgkernel1PiiS_)
        /*006c*/ 	.short	0x0380
        /*006e*/ 	.short	0x0018


	//----- nvinfo : EIATTR_SW_WAR
	.align		4
.L_43:
        /*0070*/ 	.byte	0x04, 0x36
        /*0072*/ 	.short	(.L_45 - .L_44)
.L_44:
        /*0074*/ 	.word	0x00000008
.L_45:


//--------------------- .nv.callgraph             --------------------------
	.section	.nv.callgraph,"",@"SHT_CUDA_CALLGRAPH"
	.align	4
	.sectionentsize	8
	.align		4
        /*0000*/ 	.word	0x00000000
	.align		4
        /*0004*/ 	.word	0xffffffff
	.align		4
        /*0008*/ 	.word	0x00000000
	.align		4
        /*000c*/ 	.word	0xfffffffe
	.align		4
        /*0010*/ 	.word	0x00000000
	.align		4
        /*0014*/ 	.word	0xfffffffd
	.align		4
        /*0018*/ 	.word	0x00000000
	.align		4
        /*001c*/ 	.word	0xfffffffc


//--------------------- .text._Z9tgkernel2PiiS_S_S_ --------------------------
	.section	.text._Z9tgkernel2PiiS_S_S_,"ax",@progbits
	.align	128
        .global         _Z9tgkernel2PiiS_S_S_
        .type           _Z9tgkernel2PiiS_S_S_,@function
        .size           _Z9tgkernel2PiiS_S_S_,(.L_x_10 - _Z9tgkernel2PiiS_S_S_)
        .other          _Z9tgkernel2PiiS_S_S_,@"STO_CUDA_ENTRY STV_DEFAULT"
_Z9tgkernel2PiiS_S_S_:
.text._Z9tgkernel2PiiS_S_S_:
[----:B------:R-:W-:Y:S01]  /*0000*/  LDC R1, c[0x0][0x37c] ;  /* 0x0000df00ff017b82 */ /* 0x000fe20000000800 */
[----:B------:R-:W0:Y:S07]  /*0010*/  S2R R0, SR_CTAID.X ;  /* 0x0000000000007919 */ /* 0x000e2e0000002500 */
[----:B------:R-:W1:Y:S01]  /*0020*/  LDC.64 R2, c[0x0][0x390] ;  /* 0x0000e400ff027b82 */ /* 0x000e620000000a00 */
[----:B------:R-:W0:Y:S01]  /*0030*/  LDCU UR6, c[0x0][0x360] ;  /* 0x00006c00ff0677ac */ /* 0x000e220008000800 */
[----:B------:R-:W0:Y:S01]  /*0040*/  S2R R5, SR_TID.X ;  /* 0x0000000000057919 */ /* 0x000e220000002100 */
[----:B------:R-:W2:Y:S01]  /*0050*/  LDCU.64 UR4, c[0x0][0x358] ;  /* 0x00006b00ff0477ac */ /* 0x000ea20008000a00 */
[----:B0-----:R-:W-:-:S04]  /*0060*/  IMAD R0, R0, UR6, R5 ;  /* 0x0000000600007c24 */ /* 0x001fc8000f8e0205 */
[----:B------:R-:W0:Y:S01]  /*0070*/  LDC.64 R4, c[0x0][0x398] ;  /* 0x0000e600ff047b82 */ /* 0x000e220000000a00 */
[----:B-1----:R-:W-:-:S05]  /*0080*/  IMAD.WIDE R2, R0, 0x4, R2 ;  /* 0x0000000400027825 */ /* 0x002fca00078e0202 */
[----:B--2---:R-:W2:Y:S02]  /*0090*/  LDG.E R11, desc[UR4][R2.64] ;  /* 0x00000004020b7981 */ /* 0x004ea4000c1e1900 */
[----:B--2---:R-:W-:-:S13]  /*00a0*/  ISETP.GE.AND P0, PT, R11, 0x1, PT ;  /* 0x000000010b00780c */ /* 0x004fda0003f06270 */
[----:B0-----:R-:W-:Y:S05]  /*00b0*/  @!P0 EXIT ;  /* 0x000000000000894d */ /* 0x001fea0003800000 */
[----:B------:R-:W-:Y:S01]  /*00c0*/  IMAD.WIDE R4, R0, 0x4, R4 ;  /* 0x0000000400047825 */ /* 0x000fe200078e0204 */
[----:B------:R-:W0:Y:S01]  /*00d0*/  LDCU UR6, c[0x0][0x388] ;  /* 0x00007100ff0677ac */ /* 0x000e220008000800 */
[----:B------:R-:W1:Y:S04]  /*00e0*/  LDC.64 R2, c[0x0][0x3a0] ;  /* 0x0000e800ff027b82 */ /* 0x000e680000000a00 */
[----:B------:R-:W2:Y:S01]  /*00f0*/  LDG.E R4, desc[UR4][R4.64] ;  /* 0x0000000404047981 */ /* 0x000ea2000c1e1900 */
[C---:B------:R-:W-:Y:S01]  /*0100*/  ISETP.GE.U32.AND P1, PT, R11.reuse, 0x4, PT ;  /* 0x000000040b00780c */ /* 0x040fe20003f26070 */
[----:B------:R-:W-:Y:S01]  /*0110*/  BSSY.RECONVERGENT B0, `(.L_x_0) ;  /* 0x0000027000007945 */ /* 0x000fe20003800200 */
[----:B------:R-:W-:Y:S01]  /*0120*/  LOP3.LUT R8, R11, 0x3, RZ, 0xc0, !PT ;  /* 0x000000030b087812 */ /* 0x000fe200078ec0ff */
[----:B------:R-:W-:-:S03]  /*0130*/  HFMA2 R9, -RZ, RZ, 0, 0 ;  /* 0x00000000ff097431 */ /* 0x000fc600000001ff */
[----:B------:R-:W-:Y:S01]  /*0140*/  ISETP.NE.AND P0, PT, R8, RZ, PT ;  /* 0x000000ff0800720c */ /* 0x000fe20003f05270 */
[----:B0-----:R-:W-:Y:S01]  /*0150*/  IMAD R10, R0, UR6, RZ ;  /* 0x00000006000a7c24 */ /* 0x001fe2000f8e02ff */
[----:B--2---:R-:W-:-:S05]  /*0160*/  SHF.L.U32 R16, R4, 0x1, RZ ;  /* 0x0000000104107819 */ /* 0x004fca00000006ff */
[----:B-1----:R-:W-:Y:S06]  /*0170*/  @!P1 BRA `(.L_x_1) ;  /* 0x0000000000809947 */ /* 0x002fec0003800000 */
[----:B------:R-:W0:Y:S01]  /*0180*/  LDC.64 R4, c[0x0][0x380] ;  /* 0x0000e000ff047b82 */ /* 0x000e220000000a00 */
[----:B------:R-:W-:Y:S01]  /*0190*/  MOV R7, 0x0 ;  /* 0x0000000000077802 */ /* 0x000fe20000000f00 */
[----:B------:R-:W-:Y:S01]  /*01a0*/  IMAD.MOV.U32 R6, RZ, RZ, 0x10 ;  /* 0x00000010ff067424 */ /* 0x000fe200078e00ff */
[----:B------:R-:W-:Y:S01]  /*01b0*/  LOP3.LUT R9, R11, 0x7ffffffc, RZ, 0xc0, !PT ;  /* 0x7ffffffc0b097812 */ /* 0x000fe200078ec0ff */
[----:B------:R-:W-:Y:S01]  /*01c0*/  IMAD.MOV.U32 R19, RZ, RZ, R16 ;  /* 0x000000ffff137224 */ /* 0x000fe200078e0010 */
[----:B------:R-:W-:Y:S01]  /*01d0*/  MOV R17, R10 ;  /* 0x0000000a00117202 */ /* 0x000fe20000000f00 */
[----:B------:R-:W-:Y:S01]  /*01e0*/  IMAD.WIDE.U32 R6, R2, 0x1, R6 ;  /* 0x0000000102067825 */ /* 0x000fe200078e0006 */
[----:B------:R-:W-:-:S03]  /*01f0*/  IADD3 R11, PT, PT, -R9, RZ, RZ ;  /* 0x000000ff090b7210 */ /* 0x000fc60007ffe1ff */
[----:B------:R-:W-:Y:S01]  /*0200*/  IMAD.IADD R29, R7, 0x1, R3 ;  /* 0x00000001071d7824 */ /* 0x000fe200078e0203 */
[----:B0-----:R-:W-:-:S05]  /*0210*/  IADD3 R4, P1, PT, R4, 0x8, RZ ;  /* 0x0000000804047810 */ /* 0x001fca0007f3e0ff */
[----:B------:R-:W-:-:S08]  /*0220*/  IMAD.X R5, RZ, RZ, R5, P1 ;  /* 0x000000ffff057224 */ /* 0x000fd000008e0605 */
.L_x_2:
[----:B0-----:R-:W-:Y:S01]  /*0230*/  MOV R12, R6 ;  /* 0x00000006000c7202 */ /* 0x001fe20000000f00 */
[----:B------:R-:W-:Y:S02]  /*0240*/  IMAD.MOV.U32 R13, RZ, RZ, R29 ;  /* 0x000000ffff0d7224 */ /* 0x000fe400078e001d */
[----:B------:R-:W-:-:S04]  /*0250*/  IMAD.WIDE R14, R17, 0x4, R4 ;  /* 0x00000004110e7825 */ /* 0x000fc800078e0204 */
[----:B------:R-:W-:-:S05]  /*0260*/  IMAD.WIDE R12, R19, 0x4, R12 ;  /* 0x00000004130c7825 */ /* 0x000fca00078e020c */
[----:B------:R0:W-:Y:S04]  /*0270*/  STG.E desc[UR4][R12.64+-0x10], R0 ;  /* 0xfffff0000c007986 */ /* 0x0001e8000c101904 */
[----:B------:R-:W2:Y:S04]  /*0280*/  LDG.E R21, desc[UR4][R14.64+-0x8] ;  /* 0xfffff8040e157981 */ /* 0x000ea8000c1e1900 */
[----:B------:R0:W-:Y:S04]  /*0290*/  STG.E desc[UR4][R12.64+-0x8], R0 ;  /* 0xfffff8000c007986 */ /* 0x0001e8000c101904 */
[----:B--2---:R0:W-:Y:S04]  /*02a0*/  STG.E desc[UR4][R12.64+-0xc], R21 ;  /* 0xfffff4150c007986 */ /* 0x0041e8000c101904 */
[----:B------:R-:W2:Y:S04]  /*02b0*/  LDG.E R23, desc[UR4][R14.64+-0x4] ;  /* 0xfffffc040e177981 */ /* 0x000ea8000c1e1900 */
[----:B------:R0:W-:Y:S04]  /*02c0*/  STG.E desc[UR4][R12.64], R0 ;  /* 0x000000000c007986 */ /* 0x0001e8000c101904 */
[----:B--2---:R0:W-:Y:S04]  /*02d0*/  STG.E desc[UR4][R12.64+-0x4], R23 ;  /* 0xfffffc170c007986 */ /* 0x0041e8000c101904 */
[----:B------:R-:W2:Y:S04]  /*02e0*/  LDG.E R25, desc[UR4][R14.64] ;  /* 0x000000040e197981 */ /* 0x000ea8000c1e1900 */
[----:B------:R0:W-:Y:S04]  /*02f0*/  STG.E desc[UR4][R12.64+0x8], R0 ;  /* 0x000008000c007986 */ /* 0x0001e8000c101904 */
[----:B--2---:R0:W-:Y:S04]  /*0300*/  STG.E desc[UR4][R12.64+0x4], R25 ;  /* 0x000004190c007986 */ /* 0x0041e8000c101904 */
[----:B------:R-:W2:Y:S01]  /*0310*/  LDG.E R27, desc[UR4][R14.64+0x4] ;  /* 0x000004040e1b7981 */ /* 0x000ea2000c1e1900 */
[----:B------:R-:W-:Y:S01]  /*0320*/  IADD3 R11, PT, PT, R11, 0x4, RZ ;  /* 0x000000040b0b7810 */ /* 0x000fe20007ffe0ff */
[----:B------:R-:W-:Y:S01]  /*0330*/  VIADD R19, R19, 0x8 ;  /* 0x0000000813137836 */ /* 0x000fe20000000000 */
[----:B------:R-:W-:-:S02]  /*0340*/  IADD3 R17, PT, PT, R17, 0x4, RZ ;  /* 0x0000000411117810 */ /* 0x000fc40007ffe0ff */
[----:B------:R-:W-:Y:S01]  /*0350*/  ISETP.NE.AND P1, PT, R11, RZ, PT ;  /* 0x000000ff0b00720c */ /* 0x000fe20003f25270 */
[----:B--2---:R0:W-:-:S12]  /*0360*/  STG.E desc[UR4][R12.64+0xc], R27 ;  /* 0x00000c1b0c007986 */ /* 0x0041d8000c101904 */
[----:B------:R-:W-:Y:S05]  /*0370*/  @P1 BRA `(.L_x_2) ;  /* 0xfffffffc00ac1947 */ /* 0x000fea000383ffff */
.L_x_1:
[----:B------:R-:W-:Y:S05]  /*0380*/  BSYNC.RECONVERGENT B0 ;  /* 0x0000000000007941 */ /* 0x000fea0003800200 */
.L_x_0:
[----:B------:R-:W-:Y:S05]  /*0390*/  @!P0 EXIT ;  /* 0x000000000000894d */ /* 0x000fea0003800000 */
[----:B0-----:R-:W0:Y:S01]  /*03a0*/  LDC.64 R12, c[0x0][0x380] ;  /* 0x0000e000ff0c7b82 */ /* 0x001e220000000a00 */
[----:B------:R-:W-:Y:S01]  /*03b0*/  IADD3 R6, P0, PT, R2, 0x4, RZ ;  /* 0x0000000402067810 */ /* 0x000fe20007f1e0ff */
[----:B------:R-:W-:Y:S01]  /*03c0*/  IMAD.IADD R11, R10, 0x1, R9 ;  /* 0x000000010a0b7824 */ /* 0x000fe200078e0209 */
[----:B------:R-:W-:Y:S02]  /*03d0*/  LEA R9, R9, R16, 0x1 ;  /* 0x0000001009097211 */ /* 0x000fe400078e08ff */
[----:B------:R-:W-:Y:S01]  /*03e0*/  IADD3 R8, PT, PT, -R8, RZ, RZ ;  /* 0x000000ff08087210 */ /* 0x000fe20007ffe1ff */
[----:B------:R-:W-:-:S08]  /*03f0*/  IMAD.X R7, RZ, RZ, R3, P0 ;  /* 0x000000ffff077224 */ /* 0x000fd000000e0603 */
.L_x_3:
[----:B-1----:R-:W-:-:S04]  /*0400*/  IMAD.WIDE R4, R9, 0x4, R6 ;  /* 0x0000000409047825 */ /* 0x002fc800078e0206 */
[C---:B0-----:R-:W-:Y:S01]  /*0410*/  IMAD.WIDE R2, R11.reuse, 0x4, R12 ;  /* 0x000000040b027825 */ /* 0x041fe200078e020c */
[----:B------:R1:W-:Y:S05]  /*0420*/  STG.E desc[UR4][R4.64+-0x4], R0 ;  /* 0xfffffc0004007986 */ /* 0x0003ea000c101904 */
[----:B------:R-:W2:Y:S01]  /*0430*/  LDG.E R3, desc[UR4][R2.64] ;  /* 0x0000000402037981 */ /* 0x000ea2000c1e1900 */
[----:B------:R-:W-:Y:S01]  /*0440*/  VIADD R8, R8, 0x1 ;  /* 0x0000000108087836 */ /* 0x000fe20000000000 */
[----:B------:R-:W-:Y:S01]  /*0450*/  IADD3 R11, PT, PT, R11, 0x1, RZ ;  /* 0x000000010b0b7810 */ /* 0x000fe20007ffe0ff */
[----:B------:R-:W-:-:S03]  /*0460*/  VIADD R9, R9, 0x2 ;  /* 0x0000000209097836 */ /* 0x000fc60000000000 */
[----:B------:R-:W-:Y:S01]  /*0470*/  ISETP.NE.AND P0, PT, R8, RZ, PT ;  /* 0x000000ff0800720c */ /* 0x000fe20003f05270 */
[----:B--2---:R1:W-:-:S12]  /*0480*/  STG.E desc[UR4][R4.64], R3 ;  /* 0x0000000304007986 */ /* 0x0043d8000c101904 */
[----:B------:R-:W-:Y:S05]  /*0490*/  @P0 BRA `(.L_x_3) ;  /* 0xfffffffc00d80947 */ /* 0x000fea000383ffff */
[----:B------:R-:W-:Y:S05]  /*04a0*/  EXIT ;  /* 0x000000000000794d */ /* 0x000fea0003800000 */
.L_x_4:
[----:B------:R-:W-:-:S00]  /*04b0*/  BRA `(.L_x_4) ;  /* 0xfffffffc00fc7947 */ /* 0x000fc0000383ffff */
[----:B------:R-:W-:-:S00]  /*04c0*/  NOP ;  /* 0x0000000000007918 */ /* 0x000fc00000000000 */
        /* <DEDUP_REMOVED lines=11> */
.L_x_10:


//--------------------- .text._Z9tgkernel1PiiS_   --------------------------
	.section	.text._Z9tgkernel1PiiS_,"ax",@progbits
	.align	128
        .global         _Z9tgkernel1PiiS_
        .type           _Z9tgkernel1PiiS_,@function
        .size           _Z9tgkernel1PiiS_,(.L_x_11 - _Z9tgkernel1PiiS_)
        .other          _Z9tgkernel1PiiS_,@"STO_CUDA_ENTRY STV_DEFAULT"
_Z9tgkernel1PiiS_:
.text._Z9tgkernel1PiiS_:
[----:B------:R-:W-:Y:S01]  /*0000*/  LDC R1, c[0x0][0x37c] ;  /* 0x0000df00ff017b82 */ /* 0x000fe20000000800 */
[----:B------:R-:W0:Y:S02]  /*0010*/  LDCU UR4, c[0x0][0x388] ;  /* 0x00007100ff0477ac */ /* 0x000e240008000800 */
[----:B0-----:R-:W-:-:S04]  /*0020*/  MOV R0, UR4 ;  /* 0x0000000400007c02 */ /* 0x001fc80008000f00 */
[----:B------:R-:W-:-:S13]  /*0030*/  ISETP.GE.AND P0, PT, R0, 0x1, PT ;  /* 0x000000010000780c */ /* 0x000fda0003f06270 */
[----:B------:R-:W-:Y:S05]  /*0040*/  @!P0 EXIT ;  /* 0x000000000000894d */ /* 0x000fea0003800000 */
[----:B------:R-:W0:Y:S01]  /*0050*/  S2R R7, SR_TID.X ;  /* 0x0000000000077919 */ /* 0x000e220000002100 */
[----:B------:R-:W0:Y:S01]  /*0060*/  S2UR UR4, SR_CTAID.X ;  /* 0x00000000000479c3 */ /* 0x000e220000002500 */
[C---:B------:R-:W-:Y:S02]  /*0070*/  ISETP.GE.U32.AND P1, PT, R0.reuse, 0x8, PT ;  /* 0x000000080000780c */ /* 0x040fe40003f26070 */
[----:B------:R-:W-:-:S04]  /*0080*/  LOP3.LUT R12, R0, 0x7, RZ, 0xc0, !PT ;  /* 0x00000007000c7812 */ /* 0x000fc800078ec0ff */
[----:B------:R-:W-:Y:S01]  /*0090*/  ISETP.NE.AND P0, PT, R12, RZ, PT ;  /* 0x000000ff0c00720c */ /* 0x000fe20003f05270 */
[----:B------:R-:W0:Y:S08]  /*00a0*/  LDC R4, c[0x0][0x360] ;  /* 0x0000d800ff047b82 */ /* 0x000e300000000800 */
[----:B------:R-:W1:Y:S01]  /*00b0*/  LDC.64 R2, c[0x0][0x390] ;  /* 0x0000e400ff027b82 */ /* 0x000e620000000a00 */
[----:B0-----:R-:W-:Y:S01]  /*00c0*/  IMAD R7, R4, UR4, R7 ;  /* 0x0000000404077c24 */ /* 0x001fe2000f8e0207 */
[----:B------:R-:W0:Y:S01]  /*00d0*/  LDCU.64 UR4, c[0x0][0x358] ;  /* 0x00006b00ff0477ac */ /* 0x000e220008000a00 */
[----:B------:R-:W-:-:S02]  /*00e0*/  CS2R R4, SRZ ;  /* 0x0000000000047805 */ /* 0x000fc4000001ff00 */
[----:B-1----:R-:W-:Y:S01]  /*00f0*/  IMAD.WIDE R2, R7, 0x4, R2 ;  /* 0x0000000407027825 */ /* 0x002fe200078e0202 */
[----:B------:R-:W-:Y:S06]  /*0100*/  @!P1 BRA `(.L_x_5) ;  /* 0x0000000400489947 */ /* 0x000fec0003800000 */
[----:B------:R-:W1:Y:S01]  /*0110*/  LDC R6, c[0x0][0x388] ;  /* 0x0000e200ff067b82 */ /* 0x000e620000000800 */
[----:B------:R-:W-:Y:S01]  /*0120*/  HFMA2 R5, -RZ, RZ, 0, 0 ;  /* 0x00000000ff057431 */ /* 0x000fe200000001ff */
[----:B------:R-:W-:Y:S01]  /*0130*/  LOP3.LUT R4, R0, 0x7ffffff8, RZ, 0xc0, !PT ;  /* 0x7ffffff800047812 */ /* 0x000fe200078ec0ff */
[----:B------:R-:W-:-:S05]  /*0140*/  IMAD.MOV.U32 R13, RZ, RZ, RZ ;  /* 0x000000ffff0d7224 */ /* 0x000fca00078e00ff */
[----:B------:R-:W2:Y:S02]  /*0150*/  LDC.64 R8, c[0x0][0x380] ;  /* 0x0000e000ff087b82 */ /* 0x000ea40000000a00 */
.L_x_6:
[----:B-1----:R-:W-:-:S04]  /*0160*/  IMAD.MOV.U32 R0, RZ, RZ, R6 ;  /* 0x000000ffff007224 */ /* 0x002fc800078e0006 */
[----:B------:R-:W-:-:S04]  /*0170*/  IMAD R11, R7, R0, R13 ;  /* 0x00000000070b7224 */ /* 0x000fc800078e020d */
[----:B--2---:R-:W-:-:S05]  /*0180*/  IMAD.WIDE R10, R11, 0x4, R8 ;  /* 0x000000040b0a7825 */ /* 0x004fca00078e0208 */
[----:B0-----:R-:W2:Y:S02]  /*0190*/  LDG.E R14, desc[UR4][R10.64] ;  /* 0x000000040a0e7981 */ /* 0x001ea4000c1e1900 */
[----:B--2---:R-:W-:-:S13]  /*01a0*/  ISETP.NE.AND P1, PT, R14, 0x1, PT ;  /* 0x000000010e00780c */ /* 0x004fda0003f25270 */
[----:B------:R-:W-:Y:S01]  /*01b0*/  @!P1 IMAD R15, R7, R0, R5 ;  /* 0x00000000070f9224 */ /* 0x000fe200078e0205 */
[----:B------:R-:W-:-:S03]  /*01c0*/  @!P1 IADD3 R16, PT, PT, R5, 0x1, RZ ;  /* 0x0000000105109810 */ /* 0x000fc60007ffe0ff */
[----:B------:R-:W-:-:S04]  /*01d0*/  @!P1 IMAD.WIDE R14, R15, 0x4, R8 ;  /* 0x000000040f0e9825 */ /* 0x000fc800078e0208 */
[----:B------:R-:W-:Y:S01]  /*01e0*/  @!P1 IMAD.MOV.U32 R5, RZ, RZ, R16 ;  /* 0x000000ffff059224 */ /* 0x000fe200078e0010 */
[----:B------:R-:W-:Y:S04]  /*01f0*/  @!P1 STG.E desc[UR4][R14.64], R13 ;  /* 0x0000000d0e009986 */ /* 0x000fe8000c101904 */
[----:B------:R0:W-:Y:S04]  /*0200*/  STG.E desc[UR4][R2.64], R5 ;  /* 0x0000000502007986 */ /* 0x0001e8000c101904 */
[----:B------:R-:W2:Y:S02]  /*0210*/  LDG.E R16, desc[UR4][R10.64+0x4] ;  /* 0x000004040a107981 */ /* 0x000ea4000c1e1900 */
[----:B--2---:R-:W-:-:S13]  /*0220*/  ISETP.NE.AND P1, PT, R16, 0x1, PT ;  /* 0x000000011000780c */ /* 0x004fda0003f25270 */
[----:B------:R-:W-:Y:S01]  /*0230*/  @!P1 IMAD R17, R7, R0, R5 ;  /* 0x0000000007119224 */ /* 0x000fe200078e0205 */
[----:B------:R-:W-:Y:S01]  /*0240*/  @!P1 IADD3 R18, PT, PT, R5, 0x1, RZ ;  /* 0x0000000105129810 */ /* 0x000fe20007ffe0ff */
[----:B------:R-:W-:Y:S02]  /*0250*/  @!P1 VIADD R19, R13, 0x1 ;  /* 0x000000010d139836 */ /* 0x000fe40000000000 */
[----:B------:R-:W-:Y:S01]  /*0260*/  @!P1 IMAD.WIDE R16, R17, 0x4, R8 ;  /* 0x0000000411109825 */ /* 0x000fe200078e0208 */
[----:B0-----:R-:W-:-:S04]  /*0270*/  @!P1 MOV R5, R18 ;  /* 0x0000001200059202 */ /* 0x001fc80000000f00 */
[----:B------:R-:W-:Y:S04]  /*0280*/  @!P1 STG.E desc[UR4][R16.64], R19 ;  /* 0x0000001310009986 */ /* 0x000fe8000c101904 */
[----:B------:R0:W-:Y:S04]  /*0290*/  STG.E desc[UR4][R2.64], R5 ;  /* 0x0000000502007986 */ /* 0x0001e8000c101904 */
[----:B------:R-:W2:Y:S02]  /*02a0*/  LDG.E R14, desc[UR4][R10.64+0x8] ;  /* 0x000008040a0e7981 */ /* 0x000ea4000c1e1900 */
[----:B--2---:R-:W-:-:S13]  /*02b0*/  ISETP.NE.AND P1, PT, R14, 0x1, PT ;  /* 0x000000010e00780c */ /* 0x004fda0003f25270 */
[----:B------:R-:W-:Y:S01]  /*02c0*/  @!P1 IMAD R15, R7, R0, R5 ;  /* 0x00000000070f9224 */ /* 0x000fe200078e0205 */
[----:B------:R-:W-:Y:S01]  /*02d0*/  @!P1 IADD3 R21, PT, PT, R13, 0x2, RZ ;  /* 0x000000020d159810 */ /* 0x000fe20007ffe0ff */
[----:B------:R-:W-:Y:S02]  /*02e0*/  @!P1 VIADD R18, R5, 0x1 ;  /* 0x0000000105129836 */ /* 0x000fe40000000000 */
[----:B------:R-:W-:-:S04]  /*02f0*/  @!P1 IMAD.WIDE R14, R15, 0x4, R8 ;  /* 0x000000040f0e9825 */ /* 0x000fc800078e0208 */
[----:B0-----:R-:W-:Y:S01]  /*0300*/  @!P1 IMAD.MOV.U32 R5, RZ, RZ, R18 ;  /* 0x000000ffff059224 */ /* 0x001fe200078e0012 */
        /* <DEDUP_REMOVED lines=16> */
[----:B------:R-:W-:-:S03]  /*0410*/  @!P1 IMAD.WIDE R14, R15, 0x4, R8 ;  /* 0x000000040f0e9825 */ /* 0x000fc600078e0208 */
[----:B0-----:R-:W-:Y:S02]  /*0420*/  @!P1 MOV R5, R18 ;  /* 0x0000001200059202 */ /* 0x001fe40000000f00 */
        /* <DEDUP_REMOVED lines=26> */
[----:B0-----:R-:W-:Y:S01]  /*05d0*/  @!P1 MOV R5, R18 ;  /* 0x0000001200059202 */ /* 0x001fe20000000f00 */
[----:B------:R-:W-:Y:S01]  /*05e0*/  VIADD R13, R13, 0x8 ;  /* 0x000000080d0d7836 */ /* 0x000fe20000000000 */
[----:B------:R3:W-:Y:S04]  /*05f0*/  @!P1 STG.E desc[UR4][R16.64], R19 ;  /* 0x0000001310009986 */ /* 0x0007e8000c101904 */
[----:B------:R-:W-:Y:S01]  /*0600*/  ISETP.NE.AND P1, PT, R13, R4, PT ;  /* 0x000000040d00720c */ /* 0x000fe20003f25270 */
[----:B------:R3:W-:-:S12]  /*0610*/  STG.E desc[UR4][R2.64], R5 ;  /* 0x0000000502007986 */ /* 0x0007d8000c101904 */
[----:B---3--:R-:W-:Y:S05]  /*0620*/  @P1 BRA `(.L_x_6) ;  /* 0xfffffff800cc1947 */ /* 0x008fea000383ffff */
.L_x_5:
[----:B0-----:R-:W-:Y:S05]  /*0630*/  @!P0 EXIT ;  /* 0x000000000000894d */ /* 0x001fea0003800000 */
[----:B------:R-:W-:Y:S02]  /*0640*/  ISETP.GE.U32.AND P1, PT, R12, 0x4, PT ;  /* 0x000000040c00780c */ /* 0x000fe40003f26070 */
[----:B------:R-:W-:-:S04]  /*0650*/  LOP3.LUT R16, R0, 0x3, RZ, 0xc0, !PT ;  /* 0x0000000300107812 */ /* 0x000fc800078ec0ff */
[----:B------:R-:W-:-:S07]  /*0660*/  ISETP.NE.AND P0, PT, R16, RZ, PT ;  /* 0x000000ff1000720c */ /* 0x000fce0003f05270 */
[----:B------:R-:W-:Y:S06]  /*0670*/  @!P1 BRA `(.L_x_7) ;  /* 0x00000000009c9947 */ /* 0x000fec0003800000 */
[----:B------:R-:W0:Y:S01]  /*0680*/  LDC.64 R8, c[0x0][0x380] ;  /* 0x0000e000ff087b82 */ /* 0x000e220000000a00 */
[----:B------:R-:W-:-:S04]  /*0690*/  IMAD R11, R7, R0, R4 ;  /* 0x00000000070b7224 */ /* 0x000fc800078e0204 */
[----:B0-----:R-:W-:-:S05]  /*06a0*/  IMAD.WIDE R10, R11, 0x4, R8 ;  /* 0x000000040b0a7825 */ /* 0x001fca00078e0208 */
[----:B------:R-:W2:Y:S02]  /*06b0*/  LDG.E R6, desc[UR4][R10.64] ;  /* 0x000000040a067981 */ /* 0x000ea4000c1e1900 */
[----:B--2---:R-:W-:-:S13]  /*06c0*/  ISETP.NE.AND P1, PT, R6, 0x1, PT ;  /* 0x000000010600780c */ /* 0x004fda0003f25270 */
[----:B------:R-:W-:Y:S01]  /*06d0*/  @!P1 IMAD R13, R7, R0, R5 ;  /* 0x00000000070d9224 */ /* 0x000fe200078e0205 */
[----:B------:R-:W-:-:S03]  /*06e0*/  @!P1 IADD3 R6, PT, PT, R5, 0x1, RZ ;  /* 0x0000000105069810 */ /* 0x000fc60007ffe0ff */
[----:B------:R-:W-:Y:S01]  /*06f0*/  @!P1 IMAD.WIDE R12, R13, 0x4, R8 ;  /* 0x000000040d0c9825 */ /* 0x000fe200078e0208 */
[----:B------:R-:W-:-:S04]  /*0700*/  @!P1 MOV R5, R6 ;  /* 0x0000000600059202 */ /* 0x000fc80000000f00 */
        /* <DEDUP_REMOVED lines=29> */
[----:B------:R0:W-:Y:S02]  /*08e0*/  STG.E desc[UR4][R2.64], R5 ;  /* 0x0000000502007986 */ /* 0x0001e4000c101904 */
.L_x_7:
[----:B------:R-:W-:Y:S05]  /*08f0*/  @!P0 EXIT ;  /* 0x000000000000894d */ /* 0x000fea0003800000 */
[----:B------:R-:W-:-:S13]  /*0900*/  ISETP.NE.AND P0, PT, R16, 0x1, PT ;  /* 0x000000011000780c */ /* 0x000fda0003f05270 */
[----:B------:R-:W-:Y:S05]  /*0910*/  @!P0 BRA `(.L_x_8) ;  /* 0x0000000000548947 */ /* 0x000fea0003800000 */
[----:B0-----:R-:W0:Y:S01]  /*0920*/  LDC.64 R8, c[0x0][0x380] ;  /* 0x0000e000ff087b82 */ /* 0x001e220000000a00 */
        /* <DEDUP_REMOVED lines=20> */
.L_x_8:
[----:B------:R-:W-:-:S04]  /*0a70*/  LOP3.LUT R6, R0, 0x1, RZ, 0xc0, !PT ;  /* 0x0000000100067812 */ /* 0x000fc800078ec0ff */
[----:B------:R-:W-:-:S13]  /*0a80*/  ISETP.NE.U32.AND P0, PT, R6, 0x1, PT ;  /* 0x000000010600780c */ /* 0x000fda0003f05070 */
[----:B------:R-:W-:Y:S05]  /*0a90*/  @P0 EXIT ;  /* 0x000000000000094d */ /* 0x000fea0003800000 */
[----:B------:R-:W2:Y:S01]  /*0aa0*/  LDC.64 R10, c[0x0][0x380] ;  /* 0x0000e000ff0a7b82 */ /* 0x000ea20000000a00 */
[----:B01----:R-:W-:-:S04]  /*0ab0*/  IMAD R9, R7, R0, R4 ;  /* 0x0000000007097224 */ /* 0x003fc800078e0204 */
[----:B--2---:R-:W-:-:S06]  /*0ac0*/  IMAD.WIDE R8, R9, 0x4, R10 ;  /* 0x0000000409087825 */ /* 0x004fcc00078e020a */
[----:B------:R-:W2:Y:S02]  /*0ad0*/  LDG.E R8, desc[UR4][R8.64] ;  /* 0x0000000408087981 */ /* 0x000ea4000c1e1900 */
[----:B--2---:R-:W-:-:S13]  /*0ae0*/  ISETP.NE.AND P0, PT, R8, 0x1, PT ;  /* 0x000000010800780c */ /* 0x004fda0003f05270 */
[----:B------:R-:W-:Y:S01]  /*0af0*/  @!P0 IMAD R7, R7, R0, R5 ;  /* 0x0000000007078224 */ /* 0x000fe200078e0205 */
[----:B------:R-:W-:-:S03]  /*0b00*/  @!P0 IADD3 R0, PT, PT, R5, 0x1, RZ ;  /* 0x0000000105008810 */ /* 0x000fc60007ffe0ff */
[----:B------:R-:W-:Y:S01]  /*0b10*/  @!P0 IMAD.WIDE R10, R7, 0x4, R10 ;  /* 0x00000004070a8825 */ /* 0x000fe200078e020a */
[----:B------:R-:W-:-:S04]  /*0b20*/  @!P0 MOV R5, R0 ;  /* 0x0000000000058202 */ /* 0x000fc80000000f00 */
[----:B------:R-:W-:Y:S04]  /*0b30*/  @!P0 STG.E desc[UR4][R10.64], R4 ;  /* 0x000000040a008986 */ /* 0x000fe8000c101904 */
[----:B------:R-:W-:Y:S01]  /*0b40*/  STG.E desc[UR4][R2.64], R5 ;  /* 0x0000000502007986 */ /* 0x000fe2000c101904 */
[----:B------:R-:W-:Y:S05]  /*0b50*/  EXIT ;  /* 0x000000000000794d */ /* 0x000fea0003800000 */
.L_x_9:
        /* <DEDUP_REMOVED lines=10> */
.L_x_11:


//--------------------- .nv.shared.reserved.0     --------------------------
	.section	.nv.shared.reserved.0,"aw",@nobits
	.weak		__nv_reservedSMEM_offset_0_alias
	.size		__nv_reservedSMEM_offset_0_alias, 0, 64
	.other		__nv_reservedSMEM_offset_0_alias,@"STO_CUDA_RESERVED_SHARED STV_DEFAULT"
__nv_reservedSMEM_offset_0_alias:
	.zero		0
	.zero		64


//--------------------- .nv.constant0._Z9tgkernel2PiiS_S_S_ --------------------------
	.section	.nv.constant0._Z9tgkernel2PiiS_S_S_,"a",@progbits
	.sectionflags	@""
	.align	4
.nv.constant0._Z9tgkernel2PiiS_S_S_:
	.zero		936


//--------------------- .nv.constant0._Z9tgkernel1PiiS_ --------------------------
	.section	.nv.constant0._Z9tgkernel1PiiS_,"a",@progbits
	.sectionflags	@""
	.align	4
.nv.constant0._Z9tgkernel1PiiS_:
	.zero		920


//--------------------- SYMBOLS --------------------------

	.type		.nv.reservedSmem.offset0,@object
	.size		.nv.reservedSmem.offset0,0x4
